	.headerflags	@"EF_CUDA_TEXMODE_UNIFIED EF_CUDA_64BIT_ADDRESS EF_CUDA_ACCELERATORS EF_CUDA_SM90 EF_CUDA_VIRTUAL_SM(EF_CUDA_SM90)"
	.elftype	@"ET_EXEC"


//--------------------- .nv.info                  --------------------------
	.section	.nv.info,"",@"SHT_CUDA_INFO"
	.align	4


	//----- nvinfo : EIATTR_REGCOUNT
	.align		4
        /*0000*/ 	.byte	0x04, 0x2f
        /*0002*/ 	.short	(.L_1 - .L_0)
	.align		4
.L_0:
        /*0004*/ 	.word	index@(triton_poi_fused__prelu_kernel_add_convolution_3)
        /*0008*/ 	.word	0x00000014


	//----- nvinfo : EIATTR_MIN_STACK_SIZE
	.align		4
.L_1:
        /*000c*/ 	.byte	0x04, 0x12
        /*000e*/ 	.short	(.L_3 - .L_2)
	.align		4
.L_2:
        /*0010*/ 	.word	index@(triton_poi_fused__prelu_kernel_add_convolution_3)
        /*0014*/ 	.word	0x00000000


	//----- nvinfo : EIATTR_FRAME_SIZE
	.align		4
.L_3:
        /*0018*/ 	.byte	0x04, 0x11
        /*001a*/ 	.short	(.L_5 - .L_4)
	.align		4
.L_4:
        /*001c*/ 	.word	index@(triton_poi_fused__prelu_kernel_add_convolution_3)
        /*0020*/ 	.word	0x00000000


	//----- nvinfo : EIATTR_MIN_STACK_SIZE
	.align		4
.L_5:
        /*0024*/ 	.byte	0x04, 0x12
        /*0026*/ 	.short	(.L_7 - .L_6)
	.align		4
.L_6:
        /*0028*/ 	.word	index@(triton_poi_fused__prelu_kernel_add_convolution_3)
        /*002c*/ 	.word	0x00000000
.L_7:


//--------------------- .nv.info.triton_poi_fused__prelu_kernel_add_convolution_3 --------------------------
	.section	.nv.info.triton_poi_fused__prelu_kernel_add_convolution_3,"",@"SHT_CUDA_INFO"
	.sectionflags	@""
	.align	4


	//----- nvinfo : EIATTR_CUDA_API_VERSION
	.align		4
        /*0000*/ 	.byte	0x04, 0x37
        /*0002*/ 	.short	(.L_9 - .L_8)
.L_8:
        /*0004*/ 	.word	0x0000007c


	//----- nvinfo : EIATTR_KPARAM_INFO
	.align		4
.L_9:
        /*0008*/ 	.byte	0x04, 0x17
        /*000a*/ 	.short	(.L_11 - .L_10)
.L_10:
        /*000c*/ 	.word	0x00000000
        /*0010*/ 	.short	0x0005
        /*0012*/ 	.short	0x0028
        /*0014*/ 	.byte	0x00, 0xf0, 0x11, 0x00


	//----- nvinfo : EIATTR_KPARAM_INFO
	.align		4
.L_11:
        /*0018*/ 	.byte	0x04, 0x17
        /*001a*/ 	.short	(.L_13 - .L_12)
.L_12:
        /*001c*/ 	.word	0x00000000
        /*0020*/ 	.short	0x0004
        /*0022*/ 	.short	0x0020
        /*0024*/ 	.byte	0x00, 0xf4, 0x21, 0x00


	//----- nvinfo : EIATTR_KPARAM_INFO
	.align		4
.L_13:
        /*0028*/ 	.byte	0x04, 0x17
        /*002a*/ 	.short	(.L_15 - .L_14)
.L_14:
        /*002c*/ 	.word	0x00000000
        /*0030*/ 	.short	0x0003
        /*0032*/ 	.short	0x0018
        /*0034*/ 	.byte	0x00, 0xf4, 0x21, 0x00


	//----- nvinfo : EIATTR_KPARAM_INFO
	.align		4
.L_15:
        /*0038*/ 	.byte	0x04, 0x17
        /*003a*/ 	.short	(.L_17 - .L_16)
.L_16:
        /*003c*/ 	.word	0x00000000
        /*0040*/ 	.short	0x0002
        /*0042*/ 	.short	0x0010
        /*0044*/ 	.byte	0x00, 0xf4, 0x21, 0x00


	//----- nvinfo : EIATTR_KPARAM_INFO
	.align		4
.L_17:
        /*0048*/ 	.byte	0x04, 0x17
        /*004a*/ 	.short	(.L_19 - .L_18)
.L_18:
        /*004c*/ 	.word	0x00000000
        /*0050*/ 	.short	0x0001
        /*0052*/ 	.short	0x0008
        /*0054*/ 	.byte	0x00, 0xf4, 0x21, 0x00


	//----- nvinfo : EIATTR_KPARAM_INFO
	.align		4
.L_19:
        /*0058*/ 	.byte	0x04, 0x17
        /*005a*/ 	.short	(.L_21 - .L_20)
.L_20:
        /*005c*/ 	.word	0x00000000
        /*0060*/ 	.short	0x0000
        /*0062*/ 	.short	0x0000
        /*0064*/ 	.byte	0x00, 0xf4, 0x21, 0x00


	//----- nvinfo : EIATTR_SPARSE_MMA_MASK
	.align		4
.L_21:
        /*0068*/ 	.byte	0x03, 0x50
        /*006a*/ 	.short	0x0000


	//----- nvinfo : EIATTR_MAXREG_COUNT
	.align		4
        /*006c*/ 	.byte	0x03, 0x1b
        /*006e*/ 	.short	0x00ff


	//----- nvinfo : EIATTR_EXIT_INSTR_OFFSETS
	.align		4
        /*0070*/ 	.byte	0x04, 0x1c
        /*0072*/ 	.short	(.L_23 - .L_22)


	//   ....[0]....
.L_22:
        /*0074*/ 	.word	0x00000270


	//----- nvinfo : EIATTR_REQNTID
	.align		4
.L_23:
        /*0078*/ 	.byte	0x04, 0x10
        /*007a*/ 	.short	(.L_25 - .L_24)
.L_24:
        /*007c*/ 	.word	0x00000080
        /*0080*/ 	.word	0x00000001
        /*0084*/ 	.word	0x00000001


	//----- nvinfo : EIATTR_CBANK_PARAM_SIZE
	.align		4
.L_25:
        /*0088*/ 	.byte	0x03, 0x19
        /*008a*/ 	.short	0x002c


	//----- nvinfo : EIATTR_PARAM_CBANK
	.align		4
        /*008c*/ 	.byte	0x04, 0x0a
        /*008e*/ 	.short	(.L_27 - .L_26)
	.align		4
.L_26:
        /*0090*/ 	.word	index@(.nv.constant0.triton_poi_fused__prelu_kernel_add_convolution_3)
        /*0094*/ 	.short	0x0210
        /*0096*/ 	.short	0x002c


	//----- nvinfo : EIATTR_SW_WAR
	.align		4
.L_27:
        /*0098*/ 	.byte	0x04, 0x36
        /*009a*/ 	.short	(.L_29 - .L_28)
.L_28:
        /*009c*/ 	.word	0x00000008
.L_29:


//--------------------- .nv.callgraph             --------------------------
	.section	.nv.callgraph,"",@"SHT_CUDA_CALLGRAPH"
	.align	4
	.sectionentsize	8
	.align		4
        /*0000*/ 	.word	0x00000000
	.align		4
        /*0004*/ 	.word	0xffffffff
	.align		4
        /*0008*/ 	.word	0x00000000
	.align		4
        /*000c*/ 	.word	0xfffffffe
	.align		4
        /*0010*/ 	.word	0x00000000
	.align		4
        /*0014*/ 	.word	0xfffffffd
	.align		4
        /*0018*/ 	.word	0x00000000
	.align		4
        /*001c*/ 	.word	0xfffffffc


//--------------------- .text.triton_poi_fused__prelu_kernel_add_convolution_3 --------------------------
	.section	.text.triton_poi_fused__prelu_kernel_add_convolution_3,"ax",@progbits
	.align	128
        .global         triton_poi_fused__prelu_kernel_add_convolution_3
        .type           triton_poi_fused__prelu_kernel_add_convolution_3,@function
        .size           triton_poi_fused__prelu_kernel_add_convolution_3,(.L_x_1 - triton_poi_fused__prelu_kernel_add_convolution_3)
        .other          triton_poi_fused__prelu_kernel_add_convolution_3,@"STO_CUDA_ENTRY STV_DEFAULT"
triton_poi_fused__prelu_kernel_add_convolution_3:
.text.triton_poi_fused__prelu_kernel_add_convolution_3:
[----:B------:R-:W-:Y:S01]  /*0000*/  LDC R1, c[0x0][0x28] ;  /* 0x00000a00ff017b82 */ /* 0x000fe20000000800 */
[----:B------:R-:W1:Y:S07]  /*0010*/  S2R R0, SR_TID.X ;  /* 0x0000000000007919 */ /* 0x000e6e0000002100 */
[----:B------:R-:W2:Y:S01]  /*0020*/  LDC.64 R4, c[0x0][0x218] ;  /* 0x00008600ff047b82 */ /* 0x000ea20000000a00 */
[----:B------:R-:W-:Y:S01]  /*0030*/  ULDC.64 UR4, c[0x0][0x208] ;  /* 0x0000820000047ab9 */ /* 0x000fe20000000a00 */
[----:B------:R-:W3:Y:S06]  /*0040*/  S2R R3, SR_CTAID.X ;  /* 0x0000000000037919 */ /* 0x000eec0000002500 */
[----:B------:R-:W4:Y:S01]  /*0050*/  LDC.64 R8, c[0x0][0x228] ;  /* 0x00008a00ff087b82 */ /* 0x000f220000000a00 */
[----:B-1----:R-:W-:Y:S01]  /*0060*/  IMAD.SHL.U32 R0, R0, 0x2, RZ ;  /* 0x0000000200007824 */ /* 0x002fe200078e00ff */
[----:B---3--:R-:W-:-:S04]  /*0070*/  SHF.R.S32.HI R7, RZ, 0x17, R3 ;  /* 0x00000017ff077819 */ /* 0x008fc80000011403 */
[----:B------:R-:W-:Y:S02]  /*0080*/  LOP3.LUT R0, R0, 0xfe, RZ, 0xc0, !PT ;  /* 0x000000fe00007812 */ /* 0x000fe400078ec0ff */
[----:B------:R-:W-:Y:S02]  /*0090*/  SGXT R7, R7, 0x1 ;  /* 0x000000010707781a */ /* 0x000fe40000000200 */
[----:B------:R-:W-:Y:S02]  /*00a0*/  LEA R0, R3, R0, 0x8 ;  /* 0x0000000003007211 */ /* 0x000fe400078e40ff */
[----:B------:R-:W1:Y:S02]  /*00b0*/  LDC.64 R2, c[0x0][0x210] ;  /* 0x00008400ff027b82 */ /* 0x000e640000000a00 */
[----:B------:R-:W-:-:S04]  /*00c0*/  LEA.HI R7, R7, R0, RZ, 0x8 ;  /* 0x0000000007077211 */ /* 0x000fc800078f40ff */
[----:B------:R-:W-:Y:S02]  /*00d0*/  SHF.R.S32.HI R10, RZ, 0x8, R7 ;  /* 0x00000008ff0a7819 */ /* 0x000fe40000011407 */
[----:B------:R-:W3:Y:S02]  /*00e0*/  LDC.64 R6, c[0x0][0x220] ;  /* 0x00008800ff067b82 */ /* 0x000ee40000000a00 */
[----:B------:R-:W-:-:S04]  /*00f0*/  LEA.HI R11, R10, R10, RZ, 0x2 ;  /* 0x0000000a0a0b7211 */ /* 0x000fc800078f10ff */
[----:B------:R-:W-:-:S05]  /*0100*/  LOP3.LUT R11, R11, 0xfffffffc, RZ, 0xc0, !PT ;  /* 0xfffffffc0b0b7812 */ /* 0x000fca00078ec0ff */
[----:B------:R-:W-:-:S04]  /*0110*/  IMAD.IADD R11, R10, 0x1, -R11 ;  /* 0x000000010a0b7824 */ /* 0x000fc800078e0a0b */
[----:B--2---:R-:W-:Y:S02]  /*0120*/  IMAD.WIDE R4, R11, 0x4, R4 ;  /* 0x000000040b047825 */ /* 0x004fe400078e0204 */
[----:B------:R-:W2:Y:S02]  /*0130*/  LDC.64 R10, c[0x0][0x230] ;  /* 0x00008c00ff0a7b82 */ /* 0x000ea40000000a00 */
[C---:B-1----:R-:W-:Y:S02]  /*0140*/  IMAD.WIDE R2, R0.reuse, 0x4, R2 ;  /* 0x0000000400027825 */ /* 0x042fe400078e0202 */
[----:B------:R-:W5:Y:S04]  /*0150*/  LDG.E.EL R4, desc[UR4][R4.64] ;  /* 0x0000000404047981 */ /* 0x000f68000c2e1900 */
[----:B------:R-:W5:Y:S04]  /*0160*/  LDG.E.64 R12, desc[UR4][R2.64] ;  /* 0x00000004020c7981 */ /* 0x000f68000c1e1b00 */
[----:B---3--:R-:W3:Y:S01]  /*0170*/  LDG.E R6, desc[UR4][R6.64] ;  /* 0x0000000406067981 */ /* 0x008ee2000c1e1900 */
[----:B----4-:R-:W-:-:S06]  /*0180*/  IMAD.WIDE R8, R0, 0x4, R8 ;  /* 0x0000000400087825 */ /* 0x010fcc00078e0208 */
[----:B------:R-:W4:Y:S01]  /*0190*/  LDG.E.64 R8, desc[UR4][R8.64] ;  /* 0x0000000408087981 */ /* 0x000f22000c1e1b00 */
[C-C-:B-----5:R-:W-:Y:S01]  /*01a0*/  FADD R14, R12.reuse, R4.reuse ;  /* 0x000000040c0e7221 */ /* 0x160fe20000000000 */
[C---:B------:R-:W-:Y:S01]  /*01b0*/  FADD R15, R13.reuse, R4 ;  /* 0x000000040d0f7221 */ /* 0x040fe20000000000 */
[----:B------:R-:W-:Y:S02]  /*01c0*/  FSETP.GT.AND P0, PT, R12, -R4, PT ;  /* 0x800000040c00720b */ /* 0x000fe40003f04000 */
[C---:B---3--:R-:W-:Y:S01]  /*01d0*/  FMUL R17, R6.reuse, R14 ;  /* 0x0000000e06117220 */ /* 0x048fe20000400000 */
[----:B------:R-:W-:Y:S01]  /*01e0*/  FMUL R12, R6, R15 ;  /* 0x0000000f060c7220 */ /* 0x000fe20000400000 */
[----:B------:R-:W-:Y:S01]  /*01f0*/  FSETP.GT.AND P1, PT, R13, -R4, PT ;  /* 0x800000040d00720b */ /* 0x000fe20003f24000 */
[----:B--2---:R-:W-:Y:S01]  /*0200*/  IMAD.WIDE R4, R0, 0x4, R10 ;  /* 0x0000000400047825 */ /* 0x004fe200078e020a */
[----:B------:R-:W-:Y:S01]  /*0210*/  STG.E.64 desc[UR4][R2.64], R14 ;  /* 0x0000000e02007986 */ /* 0x000fe2000c101b04 */
[----:B------:R-:W-:-:S02]  /*0220*/  FSEL R17, R14, R17, P0 ;  /* 0x000000110e117208 */ /* 0x000fc40000000000 */
[----:B------:R-:W-:-:S03]  /*0230*/  FSEL R12, R15, R12, P1 ;  /* 0x0000000c0f0c7208 */ /* 0x000fc60000800000 */
[----:B----4-:R-:W-:Y:S02]  /*0240*/  FADD R8, R8, R17 ;  /* 0x0000001108087221 */ /* 0x010fe40000000000 */
[----:B------:R-:W-:-:S05]  /*0250*/  FADD R9, R9, R12 ;  /* 0x0000000c09097221 */ /* 0x000fca0000000000 */
[----:B------:R-:W-:Y:S01]  /*0260*/  STG.E.64 desc[UR4][R4.64], R8 ;  /* 0x0000000804007986 */ /* 0x000fe2000c101b04 */
[----:B------:R-:W-:Y:S05]  /*0270*/  EXIT ;  /* 0x000000000000794d */ /* 0x000fea0003800000 */
.L_x_0:
[----:B------:R-:W-:-:S00]  /*0280*/  BRA `(.L_x_0) ;  /* 0xfffffffc00fc7947 */ /* 0x000fc0000383ffff */
[----:B------:R-:W-:-:S00]  /*0290*/  NOP ;  /* 0x0000000000007918 */ /* 0x000fc00000000000 */
        /* <DEDUP_REMOVED lines=14> */
.L_x_1:


//--------------------- .nv.constant0.triton_poi_fused__prelu_kernel_add_convolution_3 --------------------------
	.section	.nv.constant0.triton_poi_fused__prelu_kernel_add_convolution_3,"a",@progbits
	.sectionflags	@""
	.align	4
.nv.constant0.triton_poi_fused__prelu_kernel_add_convolution_3:
	.zero		572
